//
// Generated by NVIDIA NVVM Compiler
//
// Compiler Build ID: CL-36424714
// Cuda compilation tools, release 13.0, V13.0.88
// Based on NVVM 20.0.0
//

.version 9.0
.target sm_100
.address_size 64

	// .globl	gaxpy4

.visible .entry gaxpy4(
	.param .u32 gaxpy4_param_0,
	.param .u64 .ptr .align 1 gaxpy4_param_1,
	.param .u64 .ptr .align 1 gaxpy4_param_2,
	.param .u64 .ptr .align 1 gaxpy4_param_3
)
{
	.reg .pred 	%p<2>;
	.reg .b32 	%r<6>;
	.reg .b64 	%rd<5>;
	.reg .b64 	%fd<2>;

	ld.param.u32 	%r2, [gaxpy4_param_0];
	ld.param.u64 	%rd1, [gaxpy4_param_3];
	mov.u32 	%r3, %tid.x;
	mov.u32 	%r4, %ctaid.x;
	mov.u32 	%r5, %ntid.x;
	mad.lo.s32 	%r1, %r4, %r5, %r3;
	setp.ge.s32 	%p1, %r1, %r2;
	@%p1 bra 	$L__BB0_2;
	cvta.to.global.u64 	%rd2, %rd1;
	cvt.rn.f64.s32 	%fd1, %r1;
	mul.wide.s32 	%rd3, %r1, 8;
	add.s64 	%rd4, %rd2, %rd3;
	st.global.f64 	[%rd4], %fd1;
$L__BB0_2:
	ret;

}


// ===== COMPILED SASS (sm_100) =====

	.target	sm_100

	.elftype	@"ET_EXEC"


//--------------------- .note.nv.tkinfo           --------------------------
	.section	.note.nv.tkinfo,"",@"SHT_NOTE"
	.sectionflags	@"SHF_NOTE_NV_TKINFO"
	.tkinfo
        /*0018*/ 	.word	0x00000002
        /*0030*/ 	.string	""
        /*0030*/ 	.string	"ptxas"
        /*0030*/ 	.string	"Cuda compilation tools, release 13.0, V13.0.88"
        /*0030*/ 	.string	"Build cuda_13.0.r13.0/compiler.36424714_0"
        /*0030*/ 	.string	"-arch sm_100 -m 64 "



//--------------------- .note.nv.cuinfo           --------------------------
	.section	.note.nv.cuinfo,"",@"SHT_NOTE"
	.sectionflags	@"SHF_NOTE_NV_CUINFO"
        /*0018*/ 	.short	0x0002
        /*001a*/ 	.short	0x0064
        /*001c*/ 	.short	0x0082
	.zero		2


//--------------------- .nv.info                  --------------------------
	.section	.nv.info,"",@"SHT_CUDA_INFO"
	.align	4


	//----- nvinfo : EIATTR_REGCOUNT
	.align		4
        /*0000*/ 	.byte	0x04, 0x2f
        /*0002*/ 	.short	(.L_1 - .L_0)
	.align		4
.L_0:
        /*0004*/ 	.word	index@(gaxpy4)
        /*0008*/ 	.word	0x0000000a


	//----- nvinfo : EIATTR_FRAME_SIZE
	.align		4
.L_1:
        /*000c*/ 	.byte	0x04, 0x11
        /*000e*/ 	.short	(.L_3 - .L_2)
	.align		4
.L_2:
        /*0010*/ 	.word	index@(gaxpy4)
        /*0014*/ 	.word	0x00000000


	//----- nvinfo : EIATTR_MIN_STACK_SIZE
	.align		4
.L_3:
        /*0018*/ 	.byte	0x04, 0x12
        /*001a*/ 	.short	(.L_5 - .L_4)
	.align		4
.L_4:
        /*001c*/ 	.word	index@(gaxpy4)
        /*0020*/ 	.word	0x00000000
.L_5:


//--------------------- .nv.compat                --------------------------
	.section	.nv.compat,"",@"SHT_CUDA_COMPAT_INFO"
	.align	4
        /*0000*/ 	.byte	0x02, 0x09, 0x00, 0x00, 0x02, 0x02, 0x01, 0x00, 0x02, 0x05, 0x05, 0x00, 0x03, 0x07, 0x01, 0x01
        /*0010*/ 	.byte	0x02, 0x03, 0x00, 0x00, 0x02, 0x06, 0x01, 0x00, 0x04, 0x0b, 0x08, 0x00, 0x09, 0x00, 0x00, 0x00
        /*0020*/ 	.byte	0x00, 0x00, 0x00, 0x00


//--------------------- .nv.info.gaxpy4           --------------------------
	.section	.nv.info.gaxpy4,"",@"SHT_CUDA_INFO"
	.sectionflags	@""
	.align	4


	//----- nvinfo : EIATTR_CUDA_API_VERSION
	.align		4
        /*0000*/ 	.byte	0x04, 0x37
        /*0002*/ 	.short	(.L_7 - .L_6)
.L_6:
        /*0004*/ 	.word	0x00000082


	//----- nvinfo : EIATTR_KPARAM_INFO
	.align		4
.L_7:
        /*0008*/ 	.byte	0x04, 0x17
        /*000a*/ 	.short	(.L_9 - .L_8)
.L_8:
        /*000c*/ 	.word	0x00000000
        /*0010*/ 	.short	0x0003
        /*0012*/ 	.short	0x0018
        /*0014*/ 	.byte	0x00, 0xf5, 0x21, 0x00


	//----- nvinfo : EIATTR_KPARAM_INFO
	.align		4
.L_9:
        /*0018*/ 	.byte	0x04, 0x17
        /*001a*/ 	.short	(.L_11 - .L_10)
.L_10:
        /*001c*/ 	.word	0x00000000
        /*0020*/ 	.short	0x0002
        /*0022*/ 	.short	0x0010
        /*0024*/ 	.byte	0x00, 0xf5, 0x21, 0x00


	//----- nvinfo : EIATTR_KPARAM_INFO
	.align		4
.L_11:
        /*0028*/ 	.byte	0x04, 0x17
        /*002a*/ 	.short	(.L_13 - .L_12)
.L_12:
        /*002c*/ 	.word	0x00000000
        /*0030*/ 	.short	0x0001
        /*0032*/ 	.short	0x0008
        /*0034*/ 	.byte	0x00, 0xf5, 0x21, 0x00


	//----- nvinfo : EIATTR_KPARAM_INFO
	.align		4
.L_13:
        /*0038*/ 	.byte	0x04, 0x17
        /*003a*/ 	.short	(.L_15 - .L_14)
.L_14:
        /*003c*/ 	.word	0x00000000
        /*0040*/ 	.short	0x0000
        /*0042*/ 	.short	0x0000
        /*0044*/ 	.byte	0x00, 0xf0, 0x11, 0x00


	//----- nvinfo : EIATTR_SPARSE_MMA_MASK
	.align		4
.L_15:
        /*0048*/ 	.byte	0x03, 0x50
        /*004a*/ 	.short	0x0000


	//----- nvinfo : EIATTR_MAXREG_COUNT
	.align		4
        /*004c*/ 	.byte	0x03, 0x1b
        /*004e*/ 	.short	0x00ff


	//----- nvinfo : EIATTR_MERCURY_ISA_VERSION
	.align		4
        /*0050*/ 	.byte	0x03, 0x5f
        /*0052*/ 	.short	0x0101


	//----- nvinfo : EIATTR_VRC_CTA_INIT_COUNT
	.align		4
        /*0054*/ 	.byte	0x02, 0x4a
	.zero		1
	.zero		1


	//----- nvinfo : EIATTR_EXIT_INSTR_OFFSETS
	.align		4
        /*0058*/ 	.byte	0x04, 0x1c
        /*005a*/ 	.short	(.L_17 - .L_16)


	//   ....[0]....
.L_16:
        /*005c*/ 	.word	0x00000070


	//   ....[1]....
        /*0060*/ 	.word	0x000000d0


	//----- nvinfo : EIATTR_CBANK_PARAM_SIZE
	.align		4
.L_17:
        /*0064*/ 	.byte	0x03, 0x19
        /*0066*/ 	.short	0x0020


	//----- nvinfo : EIATTR_PARAM_CBANK
	.align		4
        /*0068*/ 	.byte	0x04, 0x0a
        /*006a*/ 	.short	(.L_19 - .L_18)
	.align		4
.L_18:
        /*006c*/ 	.word	index@(.nv.constant0.gaxpy4)
        /*0070*/ 	.short	0x0380
        /*0072*/ 	.short	0x0020


	//----- nvinfo : EIATTR_SW_WAR
	.align		4
.L_19:
        /*0074*/ 	.byte	0x04, 0x36
        /*0076*/ 	.short	(.L_21 - .L_20)
.L_20:
        /*0078*/ 	.word	0x00000008
.L_21:


//--------------------- .nv.callgraph             --------------------------
	.section	.nv.callgraph,"",@"SHT_CUDA_CALLGRAPH"
	.align	4
	.sectionentsize	8
	.align		4
        /*0000*/ 	.word	0x00000000
	.align		4
        /*0004*/ 	.word	0xffffffff
	.align		4
        /*0008*/ 	.word	0x00000000
	.align		4
        /*000c*/ 	.word	0xfffffffe
	.align		4
        /*0010*/ 	.word	0x00000000
	.align		4
        /*0014*/ 	.word	0xfffffffd
	.align		4
        /*0018*/ 	.word	0x00000000
	.align		4
        /*001c*/ 	.word	0xfffffffc


//--------------------- .text.gaxpy4              --------------------------
	.section	.text.gaxpy4,"ax",@progbits
	.align	128
        .global         gaxpy4
        .type           gaxpy4,@function
        .size           gaxpy4,(.L_x_1 - gaxpy4)
        .other          gaxpy4,@"STO_CUDA_ENTRY STV_DEFAULT"
gaxpy4:
.text.gaxpy4:
[----:B------:R-:W-:Y:S01]  /*0000*/  LDC R1, c[0x0][0x37c] ;  /* 0x0000df00ff017b82 */ /* 0x000fe20000000800 */
[----:B------:R-:W0:Y:S07]  /*0010*/  S2R R7, SR_TID.X ;  /* 0x0000000000077919 */ /* 0x000e2e0000002100 */
[----:B------:R-:W0:Y:S01]  /*0020*/  S2UR UR4, SR_CTAID.X ;  /* 0x00000000000479c3 */ /* 0x000e220000002500 */
[----:B------:R-:W1:Y:S07]  /*0030*/  LDCU UR5, c[0x0][0x380] ;  /* 0x00007000ff0577ac */ /* 0x000e6e0008000800 */
[----:B------:R-:W0:Y:S02]  /*0040*/  LDC R0, c[0x0][0x360] ;  /* 0x0000d800ff007b82 */ /* 0x000e240000000800 */
[----:B0-----:R-:W-:-:S05]  /*0050*/  IMAD R7, R0, UR4, R7 ;  /* 0x0000000400077c24 */ /* 0x001fca000f8e0207 */
[----:B-1----:R-:W-:-:S13]  /*0060*/  ISETP.GE.AND P0, PT, R7, UR5, PT ;  /* 0x0000000507007c0c */ /* 0x002fda000bf06270 */
[----:B------:R-:W-:Y:S05]  /*0070*/  @P0 EXIT ;  /* 0x000000000000094d */ /* 0x000fea0003800000 */
[----:B------:R-:W0:Y:S01]  /*0080*/  LDC.64 R4, c[0x0][0x398] ;  /* 0x0000e600ff047b82 */ /* 0x000e220000000a00 */
[----:B------:R-:W1:Y:S01]  /*0090*/  LDCU.64 UR4, c[0x0][0x358] ;  /* 0x00006b00ff0477ac */ /* 0x000e620008000a00 */
[----:B------:R-:W1:Y:S01]  /*00a0*/  I2F.F64 R2, R7 ;  /* 0x0000000700027312 */ /* 0x000e620000201c00 */
[----:B0-----:R-:W-:-:S05]  /*00b0*/  IMAD.WIDE R4, R7, 0x8, R4 ;  /* 0x0000000807047825 */ /* 0x001fca00078e0204 */
[----:B-1----:R-:W-:Y:S01]  /*00c0*/  STG.E.64 desc[UR4][R4.64], R2 ;  /* 0x0000000204007986 */ /* 0x002fe2000c101b04 */
[----:B------:R-:W-:Y:S05]  /*00d0*/  EXIT ;  /* 0x000000000000794d */ /* 0x000fea0003800000 */
.L_x_0:
[----:B------:R-:W-:-:S00]  /*00e0*/  BRA `(.L_x_0) ;  /* 0xfffffffc00fc7947 */ /* 0x000fc0000383ffff */
[----:B------:R-:W-:-:S00]  /*00f0*/  NOP ;  /* 0x0000000000007918 */ /* 0x000fc00000000000 */
        /* <DEDUP_REMOVED lines=8> */
.L_x_1:


//--------------------- .nv.shared.reserved.0     --------------------------
	.section	.nv.shared.reserved.0,"aw",@nobits
	.weak		__nv_reservedSMEM_offset_0_alias
	.size		__nv_reservedSMEM_offset_0_alias, 0, 64
	.other		__nv_reservedSMEM_offset_0_alias,@"STO_CUDA_RESERVED_SHARED STV_DEFAULT"
__nv_reservedSMEM_offset_0_alias:
	.zero		0
	.zero		64


//--------------------- .nv.constant0.gaxpy4      --------------------------
	.section	.nv.constant0.gaxpy4,"a",@progbits
	.sectionflags	@""
	.align	4
.nv.constant0.gaxpy4:
	.zero		928


//--------------------- SYMBOLS --------------------------

	.type		.nv.reservedSmem.offset0,@object
	.size		.nv.reservedSmem.offset0,0x4
